//
// Generated by NVIDIA NVVM Compiler
//
// Compiler Build ID: CL-36424714
// Cuda compilation tools, release 13.0, V13.0.88
// Based on NVVM 20.0.0
//

.version 9.0
.target sm_100
.address_size 64

	// .globl	_Z17convolutionKernelPiPKiS1_ii

.visible .entry _Z17convolutionKernelPiPKiS1_ii(
	.param .u64 .ptr .align 1 _Z17convolutionKernelPiPKiS1_ii_param_0,
	.param .u64 .ptr .align 1 _Z17convolutionKernelPiPKiS1_ii_param_1,
	.param .u64 .ptr .align 1 _Z17convolutionKernelPiPKiS1_ii_param_2,
	.param .u32 _Z17convolutionKernelPiPKiS1_ii_param_3,
	.param .u32 _Z17convolutionKernelPiPKiS1_ii_param_4
)
{
	.reg .pred 	%p<92>;
	.reg .b32 	%r<192>;
	.reg .b64 	%rd<47>;

	ld.param.u64 	%rd6, [_Z17convolutionKernelPiPKiS1_ii_param_0];
	ld.param.u64 	%rd7, [_Z17convolutionKernelPiPKiS1_ii_param_1];
	ld.param.u64 	%rd8, [_Z17convolutionKernelPiPKiS1_ii_param_2];
	ld.param.u32 	%r82, [_Z17convolutionKernelPiPKiS1_ii_param_3];
	ld.param.u32 	%r81, [_Z17convolutionKernelPiPKiS1_ii_param_4];
	cvta.to.global.u64 	%rd1, %rd8;
	cvta.to.global.u64 	%rd2, %rd7;
	mov.u32 	%r83, %ctaid.x;
	mov.u32 	%r84, %ntid.x;
	mov.u32 	%r85, %tid.x;
	mad.lo.s32 	%r1, %r83, %r84, %r85;
	mov.u32 	%r86, %ctaid.y;
	mov.u32 	%r87, %ntid.y;
	mov.u32 	%r88, %tid.y;
	mad.lo.s32 	%r89, %r86, %r87, %r88;
	max.s32 	%r90, %r1, %r89;
	setp.ge.s32 	%p2, %r90, %r82;
	@%p2 bra 	$L__BB0_46;
	shr.u32 	%r92, %r81, 31;
	add.s32 	%r93, %r81, %r92;
	shr.s32 	%r3, %r93, 1;
	neg.s32 	%r4, %r3;
	setp.lt.s32 	%p3, %r81, -1;
	mov.b32 	%r190, 0;
	@%p3 bra 	$L__BB0_45;
	abs.s32 	%r5, %r3;
	add.s32 	%r6, %r3, %r5;
	add.s32 	%r95, %r6, 1;
	and.b32  	%r7, %r95, 7;
	and.b32  	%r8, %r95, 3;
	and.b32  	%r96, %r95, -8;
	neg.s32 	%r9, %r96;
	mov.b32 	%r190, 0;
	mov.u32 	%r159, %r4;
$L__BB0_3:
	mov.u32 	%r10, %r159;
	setp.lt.u32 	%p4, %r6, 7;
	add.s32 	%r98, %r10, %r1;
	setp.gt.s32 	%p5, %r98, -1;
	setp.lt.s32 	%p6, %r98, %r82;
	and.pred  	%p1, %p5, %p6;
	mul.lo.s32 	%r12, %r98, %r82;
	add.s32 	%r99, %r10, %r3;
	mul.lo.s32 	%r161, %r99, %r81;
	add.s32 	%r14, %r161, %r3;
	mov.u32 	%r183, %r4;
	@%p4 bra 	$L__BB0_23;
	sub.s32 	%r165, 3, %r3;
	sub.s32 	%r163, %r89, %r3;
	add.s32 	%r162, %r163, %r12;
	mov.u32 	%r164, %r9;
$L__BB0_5:
	.pragma "nounroll";
	setp.gt.s32 	%p7, %r163, -1;
	setp.lt.s32 	%p8, %r163, %r82;
	and.pred  	%p9, %p7, %p8;
	and.pred  	%p10, %p1, %p9;
	mul.wide.s32 	%rd9, %r161, 4;
	add.s64 	%rd3, %rd1, %rd9;
	not.pred 	%p11, %p10;
	@%p11 bra 	$L__BB0_7;
	mul.wide.u32 	%rd10, %r162, 4;
	add.s64 	%rd11, %rd2, %rd10;
	ld.global.u32 	%r100, [%rd11];
	ld.global.u32 	%r101, [%rd3];
	mad.lo.s32 	%r190, %r101, %r100, %r190;
$L__BB0_7:
	add.s32 	%r102, %r163, 1;
	setp.gt.s32 	%p12, %r102, -1;
	setp.lt.s32 	%p13, %r102, %r82;
	and.pred  	%p14, %p12, %p13;
	and.pred  	%p15, %p1, %p14;
	not.pred 	%p16, %p15;
	@%p16 bra 	$L__BB0_9;
	add.s32 	%r103, %r162, 1;
	mul.wide.u32 	%rd12, %r103, 4;
	add.s64 	%rd13, %rd2, %rd12;
	ld.global.u32 	%r104, [%rd13];
	ld.global.u32 	%r105, [%rd3+4];
	mad.lo.s32 	%r190, %r105, %r104, %r190;
$L__BB0_9:
	add.s32 	%r106, %r163, 2;
	setp.gt.s32 	%p17, %r106, -1;
	setp.lt.s32 	%p18, %r106, %r82;
	and.pred  	%p19, %p17, %p18;
	and.pred  	%p20, %p1, %p19;
	not.pred 	%p21, %p20;
	@%p21 bra 	$L__BB0_11;
	add.s32 	%r107, %r162, 2;
	mul.wide.u32 	%rd14, %r107, 4;
	add.s64 	%rd15, %rd2, %rd14;
	ld.global.u32 	%r108, [%rd15];
	ld.global.u32 	%r109, [%rd3+8];
	mad.lo.s32 	%r190, %r109, %r108, %r190;
$L__BB0_11:
	add.s32 	%r110, %r163, 3;
	setp.gt.s32 	%p22, %r110, -1;
	setp.lt.s32 	%p23, %r110, %r82;
	and.pred  	%p24, %p22, %p23;
	and.pred  	%p25, %p1, %p24;
	not.pred 	%p26, %p25;
	@%p26 bra 	$L__BB0_13;
	add.s32 	%r111, %r162, 3;
	mul.wide.u32 	%rd16, %r111, 4;
	add.s64 	%rd17, %rd2, %rd16;
	ld.global.u32 	%r112, [%rd17];
	ld.global.u32 	%r113, [%rd3+12];
	mad.lo.s32 	%r190, %r113, %r112, %r190;
$L__BB0_13:
	add.s32 	%r114, %r163, 4;
	setp.gt.s32 	%p27, %r114, -1;
	setp.lt.s32 	%p28, %r114, %r82;
	and.pred  	%p29, %p27, %p28;
	and.pred  	%p30, %p1, %p29;
	not.pred 	%p31, %p30;
	@%p31 bra 	$L__BB0_15;
	add.s32 	%r115, %r162, 4;
	mul.wide.u32 	%rd18, %r115, 4;
	add.s64 	%rd19, %rd2, %rd18;
	ld.global.u32 	%r116, [%rd19];
	ld.global.u32 	%r117, [%rd3+16];
	mad.lo.s32 	%r190, %r117, %r116, %r190;
$L__BB0_15:
	add.s32 	%r118, %r163, 5;
	setp.gt.s32 	%p32, %r118, -1;
	setp.lt.s32 	%p33, %r118, %r82;
	and.pred  	%p34, %p32, %p33;
	and.pred  	%p35, %p1, %p34;
	not.pred 	%p36, %p35;
	@%p36 bra 	$L__BB0_17;
	add.s32 	%r119, %r162, 5;
	mul.wide.u32 	%rd20, %r119, 4;
	add.s64 	%rd21, %rd2, %rd20;
	ld.global.u32 	%r120, [%rd21];
	ld.global.u32 	%r121, [%rd3+20];
	mad.lo.s32 	%r190, %r121, %r120, %r190;
$L__BB0_17:
	add.s32 	%r122, %r163, 6;
	setp.gt.s32 	%p37, %r122, -1;
	setp.lt.s32 	%p38, %r122, %r82;
	and.pred  	%p39, %p37, %p38;
	and.pred  	%p40, %p1, %p39;
	not.pred 	%p41, %p40;
	@%p41 bra 	$L__BB0_19;
	add.s32 	%r123, %r162, 6;
	mul.wide.u32 	%rd22, %r123, 4;
	add.s64 	%rd23, %rd2, %rd22;
	ld.global.u32 	%r124, [%rd23];
	ld.global.u32 	%r125, [%rd3+24];
	mad.lo.s32 	%r190, %r125, %r124, %r190;
$L__BB0_19:
	add.s32 	%r126, %r163, 7;
	setp.gt.s32 	%p42, %r126, -1;
	setp.lt.s32 	%p43, %r126, %r82;
	and.pred  	%p44, %p42, %p43;
	and.pred  	%p45, %p1, %p44;
	not.pred 	%p46, %p45;
	@%p46 bra 	$L__BB0_21;
	add.s32 	%r127, %r162, 7;
	mul.wide.u32 	%rd24, %r127, 4;
	add.s64 	%rd25, %rd2, %rd24;
	ld.global.u32 	%r128, [%rd25];
	ld.global.u32 	%r129, [%rd3+28];
	mad.lo.s32 	%r190, %r129, %r128, %r190;
$L__BB0_21:
	add.s32 	%r165, %r165, 8;
	add.s32 	%r164, %r164, 8;
	add.s32 	%r163, %r163, 8;
	add.s32 	%r162, %r162, 8;
	add.s32 	%r161, %r161, 8;
	setp.ne.s32 	%p47, %r164, 0;
	@%p47 bra 	$L__BB0_5;
	add.s32 	%r183, %r165, -3;
$L__BB0_23:
	setp.eq.s32 	%p48, %r7, 0;
	@%p48 bra 	$L__BB0_44;
	add.s32 	%r131, %r7, -1;
	setp.lt.u32 	%p49, %r131, 3;
	@%p49 bra 	$L__BB0_34;
	add.s32 	%r49, %r183, %r89;
	setp.gt.s32 	%p50, %r49, -1;
	setp.lt.s32 	%p51, %r49, %r82;
	and.pred  	%p52, %p50, %p51;
	and.pred  	%p54, %p1, %p52;
	add.s32 	%r132, %r14, %r183;
	mul.wide.s32 	%rd26, %r132, 4;
	add.s64 	%rd4, %rd1, %rd26;
	not.pred 	%p55, %p54;
	@%p55 bra 	$L__BB0_27;
	add.s32 	%r133, %r49, %r12;
	mul.wide.u32 	%rd27, %r133, 4;
	add.s64 	%rd28, %rd2, %rd27;
	ld.global.u32 	%r134, [%rd28];
	ld.global.u32 	%r135, [%rd4];
	mad.lo.s32 	%r190, %r135, %r134, %r190;
$L__BB0_27:
	add.s32 	%r52, %r49, 1;
	setp.gt.s32 	%p56, %r52, -1;
	setp.lt.s32 	%p57, %r52, %r82;
	and.pred  	%p58, %p56, %p57;
	and.pred  	%p59, %p1, %p58;
	not.pred 	%p60, %p59;
	@%p60 bra 	$L__BB0_29;
	add.s32 	%r136, %r52, %r12;
	mul.wide.u32 	%rd29, %r136, 4;
	add.s64 	%rd30, %rd2, %rd29;
	ld.global.u32 	%r137, [%rd30];
	ld.global.u32 	%r138, [%rd4+4];
	mad.lo.s32 	%r190, %r138, %r137, %r190;
$L__BB0_29:
	add.s32 	%r55, %r49, 2;
	setp.gt.s32 	%p61, %r55, -1;
	setp.lt.s32 	%p62, %r55, %r82;
	and.pred  	%p63, %p61, %p62;
	and.pred  	%p64, %p1, %p63;
	not.pred 	%p65, %p64;
	@%p65 bra 	$L__BB0_31;
	add.s32 	%r139, %r55, %r12;
	mul.wide.u32 	%rd31, %r139, 4;
	add.s64 	%rd32, %rd2, %rd31;
	ld.global.u32 	%r140, [%rd32];
	ld.global.u32 	%r141, [%rd4+8];
	mad.lo.s32 	%r190, %r141, %r140, %r190;
$L__BB0_31:
	add.s32 	%r58, %r49, 3;
	setp.gt.s32 	%p66, %r58, -1;
	setp.lt.s32 	%p67, %r58, %r82;
	and.pred  	%p68, %p66, %p67;
	and.pred  	%p69, %p1, %p68;
	not.pred 	%p70, %p69;
	@%p70 bra 	$L__BB0_33;
	add.s32 	%r142, %r58, %r12;
	mul.wide.u32 	%rd33, %r142, 4;
	add.s64 	%rd34, %rd2, %rd33;
	ld.global.u32 	%r143, [%rd34];
	ld.global.u32 	%r144, [%rd4+12];
	mad.lo.s32 	%r190, %r144, %r143, %r190;
$L__BB0_33:
	add.s32 	%r183, %r183, 4;
$L__BB0_34:
	setp.eq.s32 	%p71, %r8, 0;
	@%p71 bra 	$L__BB0_44;
	setp.eq.s32 	%p72, %r8, 1;
	@%p72 bra 	$L__BB0_41;
	add.s32 	%r65, %r183, %r89;
	setp.gt.s32 	%p73, %r65, -1;
	setp.lt.s32 	%p74, %r65, %r82;
	and.pred  	%p75, %p73, %p74;
	and.pred  	%p77, %p1, %p75;
	add.s32 	%r146, %r14, %r183;
	mul.wide.s32 	%rd35, %r146, 4;
	add.s64 	%rd5, %rd1, %rd35;
	not.pred 	%p78, %p77;
	@%p78 bra 	$L__BB0_38;
	add.s32 	%r147, %r65, %r12;
	mul.wide.u32 	%rd36, %r147, 4;
	add.s64 	%rd37, %rd2, %rd36;
	ld.global.u32 	%r148, [%rd37];
	ld.global.u32 	%r149, [%rd5];
	mad.lo.s32 	%r190, %r149, %r148, %r190;
$L__BB0_38:
	add.s32 	%r68, %r65, 1;
	setp.gt.s32 	%p79, %r68, -1;
	setp.lt.s32 	%p80, %r68, %r82;
	and.pred  	%p81, %p79, %p80;
	and.pred  	%p82, %p1, %p81;
	not.pred 	%p83, %p82;
	@%p83 bra 	$L__BB0_40;
	add.s32 	%r150, %r68, %r12;
	mul.wide.u32 	%rd38, %r150, 4;
	add.s64 	%rd39, %rd2, %rd38;
	ld.global.u32 	%r151, [%rd39];
	ld.global.u32 	%r152, [%rd5+4];
	mad.lo.s32 	%r190, %r152, %r151, %r190;
$L__BB0_40:
	add.s32 	%r183, %r183, 2;
$L__BB0_41:
	and.b32  	%r153, %r6, 1;
	setp.eq.b32 	%p84, %r153, 1;
	@%p84 bra 	$L__BB0_44;
	add.s32 	%r75, %r183, %r89;
	setp.gt.s32 	%p85, %r75, -1;
	setp.lt.s32 	%p86, %r75, %r82;
	and.pred  	%p87, %p85, %p86;
	and.pred  	%p89, %p1, %p87;
	not.pred 	%p90, %p89;
	@%p90 bra 	$L__BB0_44;
	add.s32 	%r154, %r75, %r12;
	mul.wide.u32 	%rd40, %r154, 4;
	add.s64 	%rd41, %rd2, %rd40;
	ld.global.u32 	%r155, [%rd41];
	add.s32 	%r156, %r14, %r183;
	mul.wide.s32 	%rd42, %r156, 4;
	add.s64 	%rd43, %rd1, %rd42;
	ld.global.u32 	%r157, [%rd43];
	mad.lo.s32 	%r190, %r157, %r155, %r190;
$L__BB0_44:
	add.s32 	%r159, %r10, 1;
	setp.ne.s32 	%p91, %r10, %r5;
	@%p91 bra 	$L__BB0_3;
$L__BB0_45:
	mad.lo.s32 	%r158, %r82, %r1, %r89;
	cvta.to.global.u64 	%rd44, %rd6;
	mul.wide.s32 	%rd45, %r158, 4;
	add.s64 	%rd46, %rd44, %rd45;
	st.global.u32 	[%rd46], %r190;
$L__BB0_46:
	ret;

}


// ===== COMPILED SASS (sm_100) =====

	.target	sm_100

	.elftype	@"ET_EXEC"


//--------------------- .note.nv.tkinfo           --------------------------
	.section	.note.nv.tkinfo,"",@"SHT_NOTE"
	.sectionflags	@"SHF_NOTE_NV_TKINFO"
	.tkinfo
        /*0018*/ 	.word	0x00000002
        /*0030*/ 	.string	""
        /*0030*/ 	.string	"ptxas"
        /*0030*/ 	.string	"Cuda compilation tools, release 13.0, V13.0.88"
        /*0030*/ 	.string	"Build cuda_13.0.r13.0/compiler.36424714_0"
        /*0030*/ 	.string	"-arch sm_100 -m 64 "



//--------------------- .note.nv.cuinfo           --------------------------
	.section	.note.nv.cuinfo,"",@"SHT_NOTE"
	.sectionflags	@"SHF_NOTE_NV_CUINFO"
        /*0018*/ 	.short	0x0002
        /*001a*/ 	.short	0x0064
        /*001c*/ 	.short	0x0082
	.zero		2


//--------------------- .nv.info                  --------------------------
	.section	.nv.info,"",@"SHT_CUDA_INFO"
	.align	4


	//----- nvinfo : EIATTR_REGCOUNT
	.align		4
        /*0000*/ 	.byte	0x04, 0x2f
        /*0002*/ 	.short	(.L_1 - .L_0)
	.align		4
.L_0:
        /*0004*/ 	.word	index@(_Z17convolutionKernelPiPKiS1_ii)
        /*0008*/ 	.word	0x00000020


	//----- nvinfo : EIATTR_FRAME_SIZE
	.align		4
.L_1:
        /*000c*/ 	.byte	0x04, 0x11
        /*000e*/ 	.short	(.L_3 - .L_2)
	.align		4
.L_2:
        /*0010*/ 	.word	index@(_Z17convolutionKernelPiPKiS1_ii)
        /*0014*/ 	.word	0x00000000


	//----- nvinfo : EIATTR_MIN_STACK_SIZE
	.align		4
.L_3:
        /*0018*/ 	.byte	0x04, 0x12
        /*001a*/ 	.short	(.L_5 - .L_4)
	.align		4
.L_4:
        /*001c*/ 	.word	index@(_Z17convolutionKernelPiPKiS1_ii)
        /*0020*/ 	.word	0x00000000
.L_5:


//--------------------- .nv.compat                --------------------------
	.section	.nv.compat,"",@"SHT_CUDA_COMPAT_INFO"
	.align	4
        /*0000*/ 	.byte	0x02, 0x09, 0x00, 0x00, 0x02, 0x02, 0x01, 0x00, 0x02, 0x05, 0x05, 0x00, 0x03, 0x07, 0x01, 0x01
        /*0010*/ 	.byte	0x02, 0x03, 0x00, 0x00, 0x02, 0x06, 0x01, 0x00, 0x04, 0x0b, 0x08, 0x00, 0x09, 0x00, 0x00, 0x00
        /*0020*/ 	.byte	0x00, 0x00, 0x00, 0x00


//--------------------- .nv.info._Z17convolutionKernelPiPKiS1_ii --------------------------
	.section	.nv.info._Z17convolutionKernelPiPKiS1_ii,"",@"SHT_CUDA_INFO"
	.sectionflags	@""
	.align	4


	//----- nvinfo : EIATTR_CUDA_API_VERSION
	.align		4
        /*0000*/ 	.byte	0x04, 0x37
        /*0002*/ 	.short	(.L_7 - .L_6)
.L_6:
        /*0004*/ 	.word	0x00000082


	//----- nvinfo : EIATTR_KPARAM_INFO
	.align		4
.L_7:
        /*0008*/ 	.byte	0x04, 0x17
        /*000a*/ 	.short	(.L_9 - .L_8)
.L_8:
        /*000c*/ 	.word	0x00000000
        /*0010*/ 	.short	0x0004
        /*0012*/ 	.short	0x001c
        /*0014*/ 	.byte	0x00, 0xf0, 0x11, 0x00


	//----- nvinfo : EIATTR_KPARAM_INFO
	.align		4
.L_9:
        /*0018*/ 	.byte	0x04, 0x17
        /*001a*/ 	.short	(.L_11 - .L_10)
.L_10:
        /*001c*/ 	.word	0x00000000
        /*0020*/ 	.short	0x0003
        /*0022*/ 	.short	0x0018
        /*0024*/ 	.byte	0x00, 0xf0, 0x11, 0x00


	//----- nvinfo : EIATTR_KPARAM_INFO
	.align		4
.L_11:
        /*0028*/ 	.byte	0x04, 0x17
        /*002a*/ 	.short	(.L_13 - .L_12)
.L_12:
        /*002c*/ 	.word	0x00000000
        /*0030*/ 	.short	0x0002
        /*0032*/ 	.short	0x0010
        /*0034*/ 	.byte	0x00, 0xf5, 0x21, 0x00


	//----- nvinfo : EIATTR_KPARAM_INFO
	.align		4
.L_13:
        /*0038*/ 	.byte	0x04, 0x17
        /*003a*/ 	.short	(.L_15 - .L_14)
.L_14:
        /*003c*/ 	.word	0x00000000
        /*0040*/ 	.short	0x0001
        /*0042*/ 	.short	0x0008
        /*0044*/ 	.byte	0x00, 0xf5, 0x21, 0x00


	//----- nvinfo : EIATTR_KPARAM_INFO
	.align		4
.L_15:
        /*0048*/ 	.byte	0x04, 0x17
        /*004a*/ 	.short	(.L_17 - .L_16)
.L_16:
        /*004c*/ 	.word	0x00000000
        /*0050*/ 	.short	0x0000
        /*0052*/ 	.short	0x0000
        /*0054*/ 	.byte	0x00, 0xf5, 0x21, 0x00


	//----- nvinfo : EIATTR_SPARSE_MMA_MASK
	.align		4
.L_17:
        /*0058*/ 	.byte	0x03, 0x50
        /*005a*/ 	.short	0x0000


	//----- nvinfo : EIATTR_MAXREG_COUNT
	.align		4
        /*005c*/ 	.byte	0x03, 0x1b
        /*005e*/ 	.short	0x00ff


	//----- nvinfo : EIATTR_MERCURY_ISA_VERSION
	.align		4
        /*0060*/ 	.byte	0x03, 0x5f
        /*0062*/ 	.short	0x0101


	//----- nvinfo : EIATTR_VRC_CTA_INIT_COUNT
	.align		4
        /*0064*/ 	.byte	0x02, 0x4a
	.zero		1
	.zero		1


	//----- nvinfo : EIATTR_EXIT_INSTR_OFFSETS
	.align		4
        /*0068*/ 	.byte	0x04, 0x1c
        /*006a*/ 	.short	(.L_19 - .L_18)


	//   ....[0]....
.L_18:
        /*006c*/ 	.word	0x000000c0


	//   ....[1]....
        /*0070*/ 	.word	0x00000ee0


	//----- nvinfo : EIATTR_CRS_STACK_SIZE
	.align		4
.L_19:
        /*0074*/ 	.byte	0x04, 0x1e
        /*0076*/ 	.short	(.L_21 - .L_20)
.L_20:
        /*0078*/ 	.word	0x00000000


	//----- nvinfo : EIATTR_CBANK_PARAM_SIZE
	.align		4
.L_21:
        /*007c*/ 	.byte	0x03, 0x19
        /*007e*/ 	.short	0x0020


	//----- nvinfo : EIATTR_PARAM_CBANK
	.align		4
        /*0080*/ 	.byte	0x04, 0x0a
        /*0082*/ 	.short	(.L_23 - .L_22)
	.align		4
.L_22:
        /*0084*/ 	.word	index@(.nv.constant0._Z17convolutionKernelPiPKiS1_ii)
        /*0088*/ 	.short	0x0380
        /*008a*/ 	.short	0x0020


	//----- nvinfo : EIATTR_SW_WAR
	.align		4
.L_23:
        /*008c*/ 	.byte	0x04, 0x36
        /*008e*/ 	.short	(.L_25 - .L_24)
.L_24:
        /*0090*/ 	.word	0x00000008
.L_25:


//--------------------- .nv.callgraph             --------------------------
	.section	.nv.callgraph,"",@"SHT_CUDA_CALLGRAPH"
	.align	4
	.sectionentsize	8
	.align		4
        /*0000*/ 	.word	0x00000000
	.align		4
        /*0004*/ 	.word	0xffffffff
	.align		4
        /*0008*/ 	.word	0x00000000
	.align		4
        /*000c*/ 	.word	0xfffffffe
	.align		4
        /*0010*/ 	.word	0x00000000
	.align		4
        /*0014*/ 	.word	0xfffffffd
	.align		4
        /*0018*/ 	.word	0x00000000
	.align		4
        /*001c*/ 	.word	0xfffffffc


//--------------------- .text._Z17convolutionKernelPiPKiS1_ii --------------------------
	.section	.text._Z17convolutionKernelPiPKiS1_ii,"ax",@progbits
	.align	128
        .global         _Z17convolutionKernelPiPKiS1_ii
        .type           _Z17convolutionKernelPiPKiS1_ii,@function
        .size           _Z17convolutionKernelPiPKiS1_ii,(.L_x_9 - _Z17convolutionKernelPiPKiS1_ii)
        .other          _Z17convolutionKernelPiPKiS1_ii,@"STO_CUDA_ENTRY STV_DEFAULT"
_Z17convolutionKernelPiPKiS1_ii:
.text._Z17convolutionKernelPiPKiS1_ii:
[----:B------:R-:W-:Y:S01]  /*0000*/  LDC R1, c[0x0][0x37c] ;  /* 0x0000df00ff017b82 */ /* 0x000fe20000000800 */
[----:B------:R-:W0:Y:S07]  /*0010*/  S2R R3, SR_TID.X ;  /* 0x0000000000037919 */ /* 0x000e2e0000002100 */
[----:B------:R-:W0:Y:S01]  /*0020*/  S2UR UR5, SR_CTAID.X ;  /* 0x00000000000579c3 */ /* 0x000e220000002500 */
[----:B------:R-:W1:Y:S01]  /*0030*/  LDCU UR4, c[0x0][0x398] ;  /* 0x00007300ff0477ac */ /* 0x000e620008000800 */
[----:B------:R-:W2:Y:S06]  /*0040*/  S2R R5, SR_TID.Y ;  /* 0x0000000000057919 */ /* 0x000eac0000002200 */
[----:B------:R-:W0:Y:S08]  /*0050*/  LDC R0, c[0x0][0x360] ;  /* 0x0000d800ff007b82 */ /* 0x000e300000000800 */
[----:B------:R-:W2:Y:S08]  /*0060*/  S2UR UR6, SR_CTAID.Y ;  /* 0x00000000000679c3 */ /* 0x000eb00000002600 */
[----:B------:R-:W2:Y:S01]  /*0070*/  LDC R2, c[0x0][0x364] ;  /* 0x0000d900ff027b82 */ /* 0x000ea20000000800 */
[----:B0-----:R-:W-:-:S02]  /*0080*/  IMAD R0, R0, UR5, R3 ;  /* 0x0000000500007c24 */ /* 0x001fc4000f8e0203 */
[----:B--2---:R-:W-:-:S05]  /*0090*/  IMAD R3, R2, UR6, R5 ;  /* 0x0000000602037c24 */ /* 0x004fca000f8e0205 */
[----:B------:R-:W-:-:S04]  /*00a0*/  VIMNMX R2, PT, PT, R0, R3, !PT ;  /* 0x0000000300027248 */ /* 0x000fc80007fe0100 */
[----:B-1----:R-:W-:-:S13]  /*00b0*/  ISETP.GE.AND P0, PT, R2, UR4, PT ;  /* 0x0000000402007c0c */ /* 0x002fda000bf06270 */
[----:B------:R-:W-:Y:S05]  /*00c0*/  @P0 EXIT ;  /* 0x000000000000094d */ /* 0x000fea0003800000 */
[----:B------:R-:W0:Y:S01]  /*00d0*/  LDC R4, c[0x0][0x39c] ;  /* 0x0000e700ff047b82 */ /* 0x000e220000000800 */
[----:B------:R-:W1:Y:S01]  /*00e0*/  LDCU.64 UR6, c[0x0][0x358] ;  /* 0x00006b00ff0677ac */ /* 0x000e620008000a00 */
[----:B------:R-:W-:Y:S01]  /*00f0*/  IMAD.MOV.U32 R2, RZ, RZ, RZ ;  /* 0x000000ffff027224 */ /* 0x000fe200078e00ff */
[C---:B0-----:R-:W-:Y:S02]  /*0100*/  ISETP.GE.AND P0, PT, R4.reuse, -0x1, PT ;  /* 0xffffffff0400780c */ /* 0x041fe40003f06270 */
[----:B------:R-:W-:-:S11]  /*0110*/  LEA.HI R4, R4, R4, RZ, 0x1 ;  /* 0x0000000404047211 */ /* 0x000fd600078f08ff */
[----:B-1----:R-:W-:Y:S05]  /*0120*/  @!P0 BRA `(.L_x_0) ;  /* 0x0000000c005c8947 */ /* 0x002fea0003800000 */
[----:B------:R-:W-:Y:S01]  /*0130*/  SHF.R.S32.HI R4, RZ, 0x1, R4 ;  /* 0x00000001ff047819 */ /* 0x000fe20000011404 */
[----:B------:R-:W-:-:S03]  /*0140*/  IMAD.MOV.U32 R2, RZ, RZ, RZ ;  /* 0x000000ffff027224 */ /* 0x000fc600078e00ff */
[----:B------:R-:W-:Y:S02]  /*0150*/  IABS R5, R4 ;  /* 0x0000000400057213 */ /* 0x000fe40000000000 */
[----:B------:R-:W-:-:S03]  /*0160*/  IADD3 R6, PT, PT, -R4, RZ, RZ ;  /* 0x000000ff04067210 */ /* 0x000fc60007ffe1ff */
[----:B------:R-:W-:Y:S02]  /*0170*/  IMAD.IADD R5, R4, 0x1, R5 ;  /* 0x0000000104057824 */ /* 0x000fe400078e0205 */
[----:B------:R-:W-:Y:S02]  /*0180*/  IMAD.MOV.U32 R7, RZ, RZ, R6 ;  /* 0x000000ffff077224 */ /* 0x000fe400078e0006 */
[----:B------:R-:W-:-:S05]  /*0190*/  VIADD R9, R5, 0x1 ;  /* 0x0000000105097836 */ /* 0x000fca0000000000 */
[C---:B------:R-:W-:Y:S02]  /*01a0*/  LOP3.LUT R10, R9.reuse, 0xfffffff8, RZ, 0xc0, !PT ;  /* 0xfffffff8090a7812 */ /* 0x040fe400078ec0ff */
[C---:B------:R-:W-:Y:S02]  /*01b0*/  LOP3.LUT R8, R9.reuse, 0x7, RZ, 0xc0, !PT ;  /* 0x0000000709087812 */ /* 0x040fe400078ec0ff */
[----:B------:R-:W-:Y:S02]  /*01c0*/  LOP3.LUT R9, R9, 0x3, RZ, 0xc0, !PT ;  /* 0x0000000309097812 */ /* 0x000fe400078ec0ff */
[----:B------:R-:W-:-:S07]  /*01d0*/  IADD3 R10, PT, PT, -R10, RZ, RZ ;  /* 0x000000ff0a0a7210 */ /* 0x000fce0007ffe1ff */
.L_x_7:
[----:B------:R-:W0:Y:S01]  /*01e0*/  LDCU.64 UR4, c[0x0][0x398] ;  /* 0x00007300ff0477ac */ /* 0x000e220008000a00 */
[----:B------:R-:W-:Y:S01]  /*01f0*/  ISETP.GE.U32.AND P1, PT, R5, 0x7, PT ;  /* 0x000000070500780c */ /* 0x000fe20003f26070 */
[--C-:B------:R-:W-:Y:S01]  /*0200*/  IMAD.IADD R11, R0, 0x1, R7.reuse ;  /* 0x00000001000b7824 */ /* 0x100fe200078e0207 */
[----:B------:R-:W-:Y:S01]  /*0210*/  IABS R14, R4 ;  /* 0x00000004000e7213 */ /* 0x000fe20000000000 */
[----:B------:R-:W-:Y:S01]  /*0220*/  IMAD.IADD R12, R4, 0x1, R7 ;  /* 0x00000001040c7824 */ /* 0x000fe200078e0207 */
[----:B------:R-:W-:Y:S02]  /*0230*/  MOV R25, R6 ;  /* 0x0000000600197202 */ /* 0x000fe40000000f00 */
[C---:B------:R-:W-:Y:S01]  /*0240*/  ISETP.NE.AND P5, PT, R7.reuse, R14, PT ;  /* 0x0000000e0700720c */ /* 0x040fe20003fa5270 */
[----:B------:R-:W-:Y:S01]  /*0250*/  VIADD R7, R7, 0x1 ;  /* 0x0000000107077836 */ /* 0x000fe20000000000 */
[----:B0-----:R-:W-:Y:S01]  /*0260*/  ISETP.GE.AND P0, PT, R11, UR4, PT ;  /* 0x000000040b007c0c */ /* 0x001fe2000bf06270 */
[----:B------:R-:W-:-:S03]  /*0270*/  IMAD R23, R12, UR5, RZ ;  /* 0x000000050c177c24 */ /* 0x000fc6000f8e02ff */
[----:B------:R-:W-:Y:S01]  /*0280*/  ISETP.GT.AND P0, PT, R11, -0x1, !P0 ;  /* 0xffffffff0b00780c */ /* 0x000fe20004704270 */
[----:B------:R-:W-:Y:S01]  /*0290*/  IMAD.IADD R20, R4, 0x1, R23 ;  /* 0x0000000104147824 */ /* 0x000fe200078e0217 */
[----:B------:R-:W-:Y:S11]  /*02a0*/  @!P1 BRA `(.L_x_1) ;  /* 0x0000000400789947 */ /* 0x000ff60003800000 */
[----:B------:R-:W0:Y:S01]  /*02b0*/  LDC.64 R12, c[0x0][0x390] ;  /* 0x0000e400ff0c7b82 */ /* 0x000e220000000a00 */
[----:B------:R-:W-:Y:S01]  /*02c0*/  IADD3 R22, PT, PT, R3, -R4, RZ ;  /* 0x8000000403167210 */ /* 0x000fe20007ffe0ff */
[----:B------:R-:W-:Y:S01]  /*02d0*/  IMAD.MOV.U32 R24, RZ, RZ, R10 ;  /* 0x000000ffff187224 */ /* 0x000fe200078e000a */
[----:B------:R-:W-:Y:S01]  /*02e0*/  IADD3 R25, PT, PT, -R4, 0x3, RZ ;  /* 0x0000000304197810 */ /* 0x000fe20007ffe1ff */
[----:B------:R-:W1:Y:S02]  /*02f0*/  LDCU UR5, c[0x0][0x398] ;  /* 0x00007300ff0577ac */ /* 0x000e640008000800 */
[----:B------:R-:W-:-:S07]  /*0300*/  IMAD R21, R11, UR4, R22 ;  /* 0x000000040b157c24 */ /* 0x000fce000f8e0216 */
.L_x_2:
[----:B-1----:R-:W-:Y:S01]  /*0310*/  UMOV UR4, UR5 ;  /* 0x0000000500047c82 */ /* 0x002fe20008000000 */
[C---:B------:R-:W-:Y:S01]  /*0320*/  VIADD R14, R22.reuse, 0x1 ;  /* 0x00000001160e7836 */ /* 0x040fe20000000000 */
[----:B------:R-:W-:-:S04]  /*0330*/  ISETP.GE.AND P3, PT, R22, UR4, PT ;  /* 0x0000000416007c0c */ /* 0x000fc8000bf66270 */
[----:B------:R-:W-:Y:S02]  /*0340*/  ISETP.GT.AND P3, PT, R22, -0x1, !P3 ;  /* 0xffffffff1600780c */ /* 0x000fe40005f64270 */
[C---:B------:R-:W-:Y:S02]  /*0350*/  ISETP.GE.AND P4, PT, R14.reuse, UR4, PT ;  /* 0x000000040e007c0c */ /* 0x040fe4000bf86270 */
[----:B------:R-:W-:Y:S02]  /*0360*/  PLOP3.LUT P3, PT, P0, P3, PT, 0x80, 0x8 ;  /* 0x000000000008781c */ /* 0x000fe40000767070 */
[----:B------:R-:W-:-:S04]  /*0370*/  ISETP.GT.AND P4, PT, R14, -0x1, !P4 ;  /* 0xffffffff0e00780c */ /* 0x000fc80006784270 */
[----:B------:R-:W-:-:S07]  /*0380*/  PLOP3.LUT P4, PT, P0, P4, PT, 0x80, 0x8 ;  /* 0x000000000008781c */ /* 0x000fce0000789070 */
[----:B------:R-:W1:Y:S06]  /*0390*/  @P3 LDC.64 R14, c[0x0][0x388] ;  /* 0x0000e200ff0e3b82 */ /* 0x000e6c0000000a00 */
[C---:B------:R-:W-:Y:S02]  /*03a0*/  @P4 IADD3 R27, PT, PT, R21.reuse, 0x1, RZ ;  /* 0x00000001151b4810 */ /* 0x040fe40007ffe0ff */
[----:B------:R-:W2:Y:S01]  /*03b0*/  @P4 LDC.64 R16, c[0x0][0x388] ;  /* 0x0000e200ff104b82 */ /* 0x000ea20000000a00 */
[----:B-1----:R-:W-:-:S04]  /*03c0*/  @P3 IMAD.WIDE.U32 R18, R21, 0x4, R14 ;  /* 0x0000000415123825 */ /* 0x002fc800078e000e */
[----:B0-----:R-:W-:Y:S02]  /*03d0*/  IMAD.WIDE R14, R23, 0x4, R12 ;  /* 0x00000004170e7825 */ /* 0x001fe400078e020c */
[----:B------:R-:W3:Y:S02]  /*03e0*/  @P3 LDG.E R19, desc[UR6][R18.64] ;  /* 0x0000000612133981 */ /* 0x000ee4000c1e1900 */
[----:B--2---:R-:W-:Y:S02]  /*03f0*/  @P4 IMAD.WIDE.U32 R16, R27, 0x4, R16 ;  /* 0x000000041b104825 */ /* 0x004fe400078e0010 */
[----:B------:R-:W3:Y:S04]  /*0400*/  @P3 LDG.E R26, desc[UR6][R14.64] ;  /* 0x000000060e1a3981 */ /* 0x000ee8000c1e1900 */
[----:B------:R-:W2:Y:S04]  /*0410*/  @P4 LDG.E R17, desc[UR6][R16.64] ;  /* 0x0000000610114981 */ /* 0x000ea8000c1e1900 */
[----:B------:R-:W2:Y:S01]  /*0420*/  @P4 LDG.E R27, desc[UR6][R14.64+0x4] ;  /* 0x000004060e1b4981 */ /* 0x000ea2000c1e1900 */
[----:B------:R-:W-:-:S05]  /*0430*/  VIADD R28, R22, 0x2 ;  /* 0x00000002161c7836 */ /* 0x000fca0000000000 */
[----:B------:R-:W-:-:S04]  /*0440*/  ISETP.GE.AND P2, PT, R28, UR4, PT ;  /* 0x000000041c007c0c */ /* 0x000fc8000bf46270 */
[----:B------:R-:W-:Y:S01]  /*0450*/  ISETP.GT.AND P2, PT, R28, -0x1, !P2 ;  /* 0xffffffff1c00780c */ /* 0x000fe20005744270 */
[----:B------:R-:W-:-:S03]  /*0460*/  VIADD R28, R22, 0x3 ;  /* 0x00000003161c7836 */ /* 0x000fc60000000000 */
[----:B------:R-:W-:Y:S02]  /*0470*/  PLOP3.LUT P2, PT, P0, P2, PT, 0x80, 0x8 ;  /* 0x000000000008781c */ /* 0x000fe40000745070 */
[----:B------:R-:W-:-:S04]  /*0480*/  ISETP.GE.AND P1, PT, R28, UR4, PT ;  /* 0x000000041c007c0c */ /* 0x000fc8000bf26270 */
[----:B------:R-:W-:-:S04]  /*0490*/  ISETP.GT.AND P1, PT, R28, -0x1, !P1 ;  /* 0xffffffff1c00780c */ /* 0x000fc80004f24270 */
[----:B------:R-:W-:-:S13]  /*04a0*/  PLOP3.LUT P1, PT, P0, P1, PT, 0x80, 0x8 ;  /* 0x000000000008781c */ /* 0x000fda0000723070 */
[----:B------:R-:W4:Y:S01]  /*04b0*/  @P1 LDG.E R28, desc[UR6][R14.64+0xc] ;  /* 0x00000c060e1c1981 */ /* 0x000f22000c1e1900 */
[----:B---3--:R-:W-:Y:S02]  /*04c0*/  @P3 IMAD R2, R19, R26, R2 ;  /* 0x0000001a13023224 */ /* 0x008fe400078e0202 */
[----:B------:R-:W0:Y:S01]  /*04d0*/  @P2 LDC.64 R18, c[0x0][0x388] ;  /* 0x0000e200ff122b82 */ /* 0x000e220000000a00 */
[----:B------:R-:W3:Y:S01]  /*04e0*/  @P2 LDG.E R26, desc[UR6][R14.64+0x8] ;  /* 0x000008060e1a2981 */ /* 0x000ee2000c1e1900 */
[----:B--2---:R-:W-:Y:S01]  /*04f0*/  @P4 IMAD R2, R17, R27, R2 ;  /* 0x0000001b11024224 */ /* 0x004fe200078e0202 */
[----:B------:R-:W-:-:S05]  /*0500*/  @P2 IADD3 R27, PT, PT, R21, 0x2, RZ ;  /* 0x00000002151b2810 */ /* 0x000fca0007ffe0ff */
[----:B------:R-:W1:Y:S01]  /*0510*/  @P1 LDC.64 R16, c[0x0][0x388] ;  /* 0x0000e200ff101b82 */ /* 0x000e620000000a00 */
[----:B0-----:R-:W-:-:S04]  /*0520*/  @P2 IMAD.WIDE.U32 R18, R27, 0x4, R18 ;  /* 0x000000041b122825 */ /* 0x001fc800078e0012 */
[----:B------:R-:W-:Y:S02]  /*0530*/  @P1 VIADD R27, R21, 0x3 ;  /* 0x00000003151b1836 */ /* 0x000fe40000000000 */
[----:B------:R-:W3:Y:S02]  /*0540*/  @P2 LDG.E R19, desc[UR6][R18.64] ;  /* 0x0000000612132981 */ /* 0x000ee4000c1e1900 */
[----:B-1----:R-:W-:-:S05]  /*0550*/  @P1 IMAD.WIDE.U32 R16, R27, 0x4, R16 ;  /* 0x000000041b101825 */ /* 0x002fca00078e0010 */
[----:B------:R0:W4:Y:S01]  /*0560*/  @P1 LDG.E R27, desc[UR6][R16.64] ;  /* 0x00000006101b1981 */ /* 0x000122000c1e1900 */
[----:B------:R-:W-:-:S05]  /*0570*/  VIADD R29, R22, 0x4 ;  /* 0x00000004161d7836 */ /* 0x000fca0000000000 */
[----:B------:R-:W-:-:S04]  /*0580*/  ISETP.GE.AND P3, PT, R29, UR4, PT ;  /* 0x000000041d007c0c */ /* 0x000fc8000bf66270 */
[----:B------:R-:W-:-:S04]  /*0590*/  ISETP.GT.AND P3, PT, R29, -0x1, !P3 ;  /* 0xffffffff1d00780c */ /* 0x000fc80005f64270 */
[----:B------:R-:W-:Y:S02]  /*05a0*/  PLOP3.LUT P3, PT, P0, P3, PT, 0x80, 0x8 ;  /* 0x000000000008781c */ /* 0x000fe40000767070 */
[----:B------:R-:W-:-:S04]  /*05b0*/  IADD3 R29, PT, PT, R22, 0x5, RZ ;  /* 0x00000005161d7810 */ /* 0x000fc80007ffe0ff */
[----:B------:R-:W-:-:S04]  /*05c0*/  ISETP.GE.AND P4, PT, R29, UR4, PT ;  /* 0x000000041d007c0c */ /* 0x000fc8000bf86270 */
[----:B------:R-:W-:-:S03]  /*05d0*/  ISETP.GT.AND P4, PT, R29, -0x1, !P4 ;  /* 0xffffffff1d00780c */ /* 0x000fc60006784270 */
[----:B0-----:R-:W0:Y:S01]  /*05e0*/  @P3 LDC.64 R16, c[0x0][0x388] ;  /* 0x0000e200ff103b82 */ /* 0x001e220000000a00 */
[----:B------:R-:W-:Y:S01]  /*05f0*/  PLOP3.LUT P4, PT, P0, P4, PT, 0x80, 0x8 ;  /* 0x000000000008781c */ /* 0x000fe20000789070 */
[----:B---3--:R-:W-:-:S12]  /*0600*/  @P2 IMAD R2, R19, R26, R2 ;  /* 0x0000001a13022224 */ /* 0x008fd800078e0202 */
[----:B------:R-:W1:Y:S01]  /*0610*/  @P4 LDC.64 R18, c[0x0][0x388] ;  /* 0x0000e200ff124b82 */ /* 0x000e620000000a00 */
[----:B------:R-:W2:Y:S01]  /*0620*/  @P3 LDG.E R26, desc[UR6][R14.64+0x10] ;  /* 0x000010060e1a3981 */ /* 0x000ea2000c1e1900 */
[----:B----4-:R-:W-:Y:S02]  /*0630*/  @P1 IMAD R2, R27, R28, R2 ;  /* 0x0000001c1b021224 */ /* 0x010fe400078e0202 */
[----:B------:R-:W-:-:S04]  /*0640*/  @P3 VIADD R27, R21, 0x4 ;  /* 0x00000004151b3836 */ /* 0x000fc80000000000 */
[----:B0-----:R-:W-:-:S06]  /*0650*/  @P3 IMAD.WIDE.U32 R16, R27, 0x4, R16 ;  /* 0x000000041b103825 */ /* 0x001fcc00078e0010 */
[----:B------:R-:W2:Y:S01]  /*0660*/  @P3 LDG.E R17, desc[UR6][R16.64] ;  /* 0x0000000610113981 */ /* 0x000ea2000c1e1900 */
[----:B------:R-:W-:-:S04]  /*0670*/  @P4 VIADD R27, R21, 0x5 ;  /* 0x00000005151b4836 */ /* 0x000fc80000000000 */
[----:B-1----:R-:W-:Y:S02]  /*0680*/  @P4 IMAD.WIDE.U32 R18, R27, 0x4, R18 ;  /* 0x000000041b124825 */ /* 0x002fe400078e0012 */
[----:B------:R-:W3:Y:S04]  /*0690*/  @P4 LDG.E R27, desc[UR6][R14.64+0x14] ;  /* 0x000014060e1b4981 */ /* 0x000ee8000c1e1900 */
[----:B------:R-:W3:Y:S01]  /*06a0*/  @P4 LDG.E R19, desc[UR6][R18.64] ;  /* 0x0000000612134981 */ /* 0x000ee2000c1e1900 */
[----:B------:R-:W-:-:S04]  /*06b0*/  IADD3 R28, PT, PT, R22, 0x6, RZ ;  /* 0x00000006161c7810 */ /* 0x000fc80007ffe0ff */
[----:B------:R-:W-:-:S04]  /*06c0*/  ISETP.GE.AND P1, PT, R28, UR4, PT ;  /* 0x000000041c007c0c */ /* 0x000fc8000bf26270 */
[----:B------:R-:W-:Y:S01]  /*06d0*/  ISETP.GT.AND P1, PT, R28, -0x1, !P1 ;  /* 0xffffffff1c00780c */ /* 0x000fe20004f24270 */
[----:B------:R-:W-:-:S03]  /*06e0*/  VIADD R28, R22, 0x7 ;  /* 0x00000007161c7836 */ /* 0x000fc60000000000 */
[----:B------:R-:W-:Y:S02]  /*06f0*/  PLOP3.LUT P1, PT, P0, P1, PT, 0x80, 0x8 ;  /* 0x000000000008781c */ /* 0x000fe40000723070 */
[----:B------:R-:W-:-:S04]  /*0700*/  ISETP.GE.AND P2, PT, R28, UR4, PT ;  /* 0x000000041c007c0c */ /* 0x000fc8000bf46270 */
[----:B------:R-:W-:-:S04]  /*0710*/  ISETP.GT.AND P2, PT, R28, -0x1, !P2 ;  /* 0xffffffff1c00780c */ /* 0x000fc80005744270 */
[----:B------:R-:W-:Y:S01]  /*0720*/  PLOP3.LUT P2, PT, P0, P2, PT, 0x80, 0x8 ;  /* 0x000000000008781c */ /* 0x000fe20000745070 */
[----:B--2---:R-:W-:Y:S02]  /*0730*/  @P3 IMAD R2, R17, R26, R2 ;  /* 0x0000001a11023224 */ /* 0x004fe400078e0202 */
[----:B------:R-:W0:Y:S01]  /*0740*/  @P1 LDC.64 R16, c[0x0][0x388] ;  /* 0x0000e200ff101b82 */ /* 0x000e220000000a00 */
[----:B------:R-:W2:Y:S01]  /*0750*/  @P1 LDG.E R26, desc[UR6][R14.64+0x18] ;  /* 0x000018060e1a1981 */ /* 0x000ea2000c1e1900 */
[----:B---3--:R-:W-:-:S08]  /*0760*/  @P4 IMAD R2, R19, R27, R2 ;  /* 0x0000001b13024224 */ /* 0x008fd000078e0202 */
[----:B------:R-:W1:Y:S01]  /*0770*/  @P2 LDC.64 R18, c[0x0][0x388] ;  /* 0x0000e200ff122b82 */ /* 0x000e620000000a00 */
[----:B------:R-:W-:-:S04]  /*0780*/  @P1 VIADD R27, R21, 0x6 ;  /* 0x00000006151b1836 */ /* 0x000fc80000000000 */
[----:B0-----:R-:W-:Y:S01]  /*0790*/  @P1 IMAD.WIDE.U32 R16, R27, 0x4, R16 ;  /* 0x000000041b101825 */ /* 0x001fe200078e0010 */
[----:B------:R-:W-:-:S05]  /*07a0*/  @P2 IADD3 R27, PT, PT, R21, 0x7, RZ ;  /* 0x00000007151b2810 */ /* 0x000fca0007ffe0ff */
[----:B------:R-:W2:Y:S01]  /*07b0*/  @P1 LDG.E R17, desc[UR6][R16.64] ;  /* 0x0000000610111981 */ /* 0x000ea2000c1e1900 */
[----:B-1----:R-:W-:-:S03]  /*07c0*/  @P2 IMAD.WIDE.U32 R18, R27, 0x4, R18 ;  /* 0x000000041b122825 */ /* 0x002fc600078e0012 */
[----:B------:R-:W3:Y:S04]  /*07d0*/  @P2 LDG.E R27, desc[UR6][R14.64+0x1c] ;  /* 0x00001c060e1b2981 */ /* 0x000ee8000c1e1900 */
[----:B------:R-:W3:Y:S01]  /*07e0*/  @P2 LDG.E R19, desc[UR6][R18.64] ;  /* 0x0000000612132981 */ /* 0x000ee2000c1e1900 */
[----:B------:R-:W-:Y:S01]  /*07f0*/  VIADD R24, R24, 0x8 ;  /* 0x0000000818187836 */ /* 0x000fe20000000000 */
[----:B------:R-:W-:Y:S01]  /*0800*/  IADD3 R23, PT, PT, R23, 0x8, RZ ;  /* 0x0000000817177810 */ /* 0x000fe20007ffe0ff */
[----:B------:R-:W-:Y:S02]  /*0810*/  VIADD R25, R25, 0x8 ;  /* 0x0000000819197836 */ /* 0x000fe40000000000 */
[----:B------:R-:W-:Y:S02]  /*0820*/  VIADD R22, R22, 0x8 ;  /* 0x0000000816167836 */ /* 0x000fe40000000000 */
[----:B------:R-:W-:-:S02]  /*0830*/  VIADD R21, R21, 0x8 ;  /* 0x0000000815157836 */ /* 0x000fc40000000000 */
[----:B--2---:R-:W-:Y:S01]  /*0840*/  @P1 IMAD R2, R17, R26, R2 ;  /* 0x0000001a11021224 */ /* 0x004fe200078e0202 */
[----:B------:R-:W-:-:S03]  /*0850*/  ISETP.NE.AND P1, PT, R24, RZ, PT ;  /* 0x000000ff1800720c */ /* 0x000fc60003f25270 */
[----:B---3--:R-:W-:-:S10]  /*0860*/  @P2 IMAD R2, R19, R27, R2 ;  /* 0x0000001b13022224 */ /* 0x008fd400078e0202 */
[----:B------:R-:W-:Y:S05]  /*0870*/  @P1 BRA `(.L_x_2) ;  /* 0xfffffff800a41947 */ /* 0x000fea000383ffff */
[----:B------:R-:W-:-:S07]  /*0880*/  IADD3 R25, PT, PT, R25, -0x3, RZ ;  /* 0xfffffffd19197810 */ /* 0x000fce0007ffe0ff */
.L_x_1:
[----:B------:R-:W-:-:S13]  /*0890*/  ISETP.NE.AND P1, PT, R8, RZ, PT ;  /* 0x000000ff0800720c */ /* 0x000fda0003f25270 */
[----:B------:R-:W-:Y:S05]  /*08a0*/  @!P1 BRA `(.L_x_3) ;  /* 0x0000000400789947 */ /* 0x000fea0003800000 */
[----:B------:R-:W-:Y:S01]  /*08b0*/  VIADD R12, R8, 0xffffffff ;  /* 0xffffffff080c7836 */ /* 0x000fe20000000000 */
[----:B------:R-:W-:-:S04]  /*08c0*/  ISETP.NE.AND P6, PT, R9, RZ, PT ;  /* 0x000000ff0900720c */ /* 0x000fc80003fc5270 */
[----:B------:R-:W-:-:S13]  /*08d0*/  ISETP.GE.U32.AND P1, PT, R12, 0x3, PT ;  /* 0x000000030c00780c */ /* 0x000fda0003f26070 */
[----:B------:R-:W-:Y:S05]  /*08e0*/  @!P1 BRA `(.L_x_4) ;  /* 0x0000000000b09947 */ /* 0x000fea0003800000 */
[----:B------:R-:W-:Y:S01]  /*08f0*/  IMAD.IADD R12, R3, 0x1, R25 ;  /* 0x00000001030c7824 */ /* 0x000fe200078e0219 */
[----:B------:R-:W0:Y:S01]  /*0900*/  LDC.64 R18, c[0x0][0x390] ;  /* 0x0000e400ff127b82 */ /* 0x000e220000000a00 */
[----:B------:R-:W-:Y:S02]  /*0910*/  IADD3 R15, PT, PT, R20, R25, RZ ;  /* 0x00000019140f7210 */ /* 0x000fe40007ffe0ff */
[C---:B------:R-:W-:Y:S01]  /*0920*/  VIADD R26, R12.reuse, 0x2 ;  /* 0x000000020c1a7836 */ /* 0x040fe20000000000 */
[C---:B------:R-:W-:Y:S01]  /*0930*/  ISETP.GE.AND P1, PT, R12.reuse, UR4, PT ;  /* 0x000000040c007c0c */ /* 0x040fe2000bf26270 */
[C---:B------:R-:W-:Y:S01]  /*0940*/  VIADD R28, R12.reuse, 0x3 ;  /* 0x000000030c1c7836 */ /* 0x040fe20000000000 */
[C---:B------:R-:W-:Y:S02]  /*0950*/  IADD3 R24, PT, PT, R12.reuse, 0x1, RZ ;  /* 0x000000010c187810 */ /* 0x040fe40007ffe0ff */
[----:B------:R-:W-:Y:S02]  /*0960*/  ISETP.GT.AND P1, PT, R12, -0x1, !P1 ;  /* 0xffffffff0c00780c */ /* 0x000fe40004f24270 */
[----:B------:R-:W-:-:S02]  /*0970*/  ISETP.GE.AND P2, PT, R24, UR4, PT ;  /* 0x0000000418007c0c */ /* 0x000fc4000bf46270 */
[----:B------:R-:W-:Y:S02]  /*0980*/  PLOP3.LUT P1, PT, P0, P1, PT, 0x80, 0x8 ;  /* 0x000000000008781c */ /* 0x000fe40000723070 */
[----:B------:R-:W-:Y:S02]  /*0990*/  ISETP.GE.AND P4, PT, R26, UR4, PT ;  /* 0x000000041a007c0c */ /* 0x000fe4000bf86270 */
[----:B------:R-:W-:Y:S02]  /*09a0*/  ISETP.GT.AND P2, PT, R24, -0x1, !P2 ;  /* 0xffffffff1800780c */ /* 0x000fe40005744270 */
[----:B------:R-:W-:Y:S02]  /*09b0*/  ISETP.GT.AND P4, PT, R26, -0x1, !P4 ;  /* 0xffffffff1a00780c */ /* 0x000fe40006784270 */
[----:B------:R-:W-:Y:S02]  /*09c0*/  PLOP3.LUT P2, PT, P0, P2, PT, 0x80, 0x8 ;  /* 0x000000000008781c */ /* 0x000fe40000745070 */
[----:B------:R-:W-:-:S02]  /*09d0*/  ISETP.GE.AND P3, PT, R28, UR4, PT ;  /* 0x000000041c007c0c */ /* 0x000fc4000bf66270 */
[----:B------:R-:W-:Y:S01]  /*09e0*/  PLOP3.LUT P4, PT, P0, P4, PT, 0x80, 0x8 ;  /* 0x000000000008781c */ /* 0x000fe20000789070 */
[----:B------:R-:W1:Y:S01]  /*09f0*/  @P1 LDC.64 R22, c[0x0][0x388] ;  /* 0x0000e200ff161b82 */ /* 0x000e620000000a00 */
[----:B------:R-:W-:Y:S01]  /*0a00*/  ISETP.GT.AND P3, PT, R28, -0x1, !P3 ;  /* 0xffffffff1c00780c */ /* 0x000fe20005f64270 */
[----:B------:R-:W-:Y:S02]  /*0a10*/  @P1 IMAD R21, R11, UR4, R12 ;  /* 0x000000040b151c24 */ /* 0x000fe4000f8e020c */
[----:B0-----:R-:W-:Y:S01]  /*0a20*/  IMAD.WIDE R18, R15, 0x4, R18 ;  /* 0x000000040f127825 */ /* 0x001fe200078e0212 */
[----:B------:R-:W-:-:S03]  /*0a30*/  PLOP3.LUT P3, PT, P0, P3, PT, 0x80, 0x8 ;  /* 0x000000000008781c */ /* 0x000fc60000767070 */
[----:B------:R-:W0:Y:S04]  /*0a40*/  @P2 LDC.64 R16, c[0x0][0x388] ;  /* 0x0000e200ff102b82 */ /* 0x000e280000000a00 */
[----:B------:R-:W-:Y:S02]  /*0a50*/  @P4 IMAD R27, R11, UR4, R26 ;  /* 0x000000040b1b4c24 */ /* 0x000fe4000f8e021a */
[----:B------:R-:W2:Y:S02]  /*0a60*/  @P4 LDG.E R26, desc[UR6][R18.64+0x8] ;  /* 0x00000806121a4981 */ /* 0x000ea4000c1e1900 */
[----:B------:R-:W3:Y:S08]  /*0a70*/  @P4 LDC.64 R12, c[0x0][0x388] ;  /* 0x0000e200ff0c4b82 */ /* 0x000ef00000000a00 */
[----:B------:R-:W4:Y:S01]  /*0a80*/  @P3 LDC.64 R14, c[0x0][0x388] ;  /* 0x0000e200ff0e3b82 */ /* 0x000f220000000a00 */
[----:B-1----:R-:W-:-:S04]  /*0a90*/  @P1 IMAD.WIDE.U32 R22, R21, 0x4, R22 ;  /* 0x0000000415161825 */ /* 0x002fc800078e0016 */
[----:B------:R-:W-:Y:S02]  /*0aa0*/  @P2 IMAD R21, R11, UR4, R24 ;  /* 0x000000040b152c24 */ /* 0x000fe4000f8e0218 */
[----:B------:R-:W5:Y:S02]  /*0ab0*/  @P1 LDG.E R23, desc[UR6][R22.64] ;  /* 0x0000000616171981 */ /* 0x000f64000c1e1900 */
[----:B0-----:R-:W-:Y:S02]  /*0ac0*/  @P2 IMAD.WIDE.U32 R16, R21, 0x4, R16 ;  /* 0x0000000415102825 */ /* 0x001fe400078e0010 */
[----:B------:R-:W5:Y:S04]  /*0ad0*/  @P1 LDG.E R21, desc[UR6][R18.64] ;  /* 0x0000000612151981 */ /* 0x000f68000c1e1900 */
[----:B------:R-:W2:Y:S01]  /*0ae0*/  @P2 LDG.E R17, desc[UR6][R16.64] ;  /* 0x0000000610112981 */ /* 0x000ea2000c1e1900 */
[----:B---3--:R-:W-:-:S03]  /*0af0*/  @P4 IMAD.WIDE.U32 R12, R27, 0x4, R12 ;  /* 0x000000041b0c4825 */ /* 0x008fc600078e000c */
[----:B------:R-:W2:Y:S01]  /*0b00*/  @P2 LDG.E R24, desc[UR6][R18.64+0x4] ;  /* 0x0000040612182981 */ /* 0x000ea2000c1e1900 */
[----:B------:R-:W-:-:S03]  /*0b10*/  @P3 IMAD R27, R11, UR4, R28 ;  /* 0x000000040b1b3c24 */ /* 0x000fc6000f8e021c */
[----:B------:R-:W3:Y:S01]  /*0b20*/  @P4 LDG.E R13, desc[UR6][R12.64] ;  /* 0x000000060c0d4981 */ /* 0x000ee2000c1e1900 */
[----:B----4-:R-:W-:-:S03]  /*0b30*/  @P3 IMAD.WIDE.U32 R14, R27, 0x4, R14 ;  /* 0x000000041b0e3825 */ /* 0x010fc600078e000e */
[----:B------:R-:W4:Y:S04]  /*0b40*/  @P3 LDG.E R27, desc[UR6][R18.64+0xc] ;  /* 0x00000c06121b3981 */ /* 0x000f28000c1e1900 */
[----:B------:R-:W4:Y:S01]  /*0b50*/  @P3 LDG.E R15, desc[UR6][R14.64] ;  /* 0x000000060e0f3981 */ /* 0x000f22000c1e1900 */
[----:B------:R-:W-:Y:S02]  /*0b60*/  VIADD R25, R25, 0x4 ;  /* 0x0000000419197836 */ /* 0x000fe40000000000 */
[----:B-----5:R-:W-:-:S04]  /*0b70*/  @P1 IMAD R2, R23, R21, R2 ;  /* 0x0000001517021224 */ /* 0x020fc800078e0202 */
[----:B--2---:R-:W-:-:S04]  /*0b80*/  @P2 IMAD R2, R17, R24, R2 ;  /* 0x0000001811022224 */ /* 0x004fc800078e0202 */
[----:B---3--:R-:W-:-:S04]  /*0b90*/  @P4 IMAD R2, R13, R26, R2 ;  /* 0x0000001a0d024224 */ /* 0x008fc800078e0202 */
[----:B----4-:R-:W-:-:S07]  /*0ba0*/  @P3 IMAD R2, R15, R27, R2 ;  /* 0x0000001b0f023224 */ /* 0x010fce00078e0202 */
.L_x_4:
[----:B------:R-:W-:Y:S05]  /*0bb0*/  @!P6 BRA `(.L_x_3) ;  /* 0x0000000000b4e947 */ /* 0x000fea0003800000 */
[----:B------:R-:W-:Y:S02]  /*0bc0*/  ISETP.NE.AND P1, PT, R9, 0x1, PT ;  /* 0x000000010900780c */ /* 0x000fe40003f25270 */
[----:B------:R-:W-:-:S04]  /*0bd0*/  LOP3.LUT R12, R5, 0x1, RZ, 0xc0, !PT ;  /* 0x00000001050c7812 */ /* 0x000fc800078ec0ff */
[----:B------:R-:W-:-:S07]  /*0be0*/  ISETP.NE.U32.AND P3, PT, R12, 0x1, PT ;  /* 0x000000010c00780c */ /* 0x000fce0003f65070 */
[----:B------:R-:W-:Y:S06]  /*0bf0*/  @!P1 BRA `(.L_x_5) ;  /* 0x0000000000609947 */ /* 0x000fec0003800000 */
[--C-:B------:R-:W-:Y:S01]  /*0c00*/  IMAD.IADD R22, R3, 0x1, R25.reuse ;  /* 0x0000000103167824 */ /* 0x100fe200078e0219 */
[----:B------:R-:W0:Y:S01]  /*0c10*/  LDC.64 R16, c[0x0][0x390] ;  /* 0x0000e400ff107b82 */ /* 0x000e220000000a00 */
[----:B------:R-:W-:-:S03]  /*0c20*/  IMAD.IADD R21, R20, 0x1, R25 ;  /* 0x0000000114157824 */ /* 0x000fc600078e0219 */
[C---:B------:R-:W-:Y:S02]  /*0c30*/  ISETP.GE.AND P1, PT, R22.reuse, UR4, PT ;  /* 0x0000000416007c0c */ /* 0x040fe4000bf26270 */
[C---:B------:R-:W-:Y:S02]  /*0c40*/  IADD3 R18, PT, PT, R22.reuse, 0x1, RZ ;  /* 0x0000000116127810 */ /* 0x040fe40007ffe0ff */
[----:B------:R-:W-:Y:S02]  /*0c50*/  ISETP.GT.AND P1, PT, R22, -0x1, !P1 ;  /* 0xffffffff1600780c */ /* 0x000fe40004f24270 */
[C---:B------:R-:W-:Y:S02]  /*0c60*/  ISETP.GE.AND P2, PT, R18.reuse, UR4, PT ;  /* 0x0000000412007c0c */ /* 0x040fe4000bf46270 */
[----:B------:R-:W-:Y:S02]  /*0c70*/  PLOP3.LUT P1, PT, P0, P1, PT, 0x80, 0x8 ;  /* 0x000000000008781c */ /* 0x000fe40000723070 */
[----:B------:R-:W-:-:S04]  /*0c80*/  ISETP.GT.AND P2, PT, R18, -0x1, !P2 ;  /* 0xffffffff1200780c */ /* 0x000fc80005744270 */
[----:B------:R-:W-:Y:S01]  /*0c90*/  PLOP3.LUT P2, PT, P0, P2, PT, 0x80, 0x8 ;  /* 0x000000000008781c */ /* 0x000fe20000745070 */
[----:B0-----:R-:W-:-:S06]  /*0ca0*/  IMAD.WIDE R16, R21, 0x4, R16 ;  /* 0x0000000415107825 */ /* 0x001fcc00078e0210 */
[----:B------:R-:W0:Y:S01]  /*0cb0*/  @P1 LDC.64 R14, c[0x0][0x388] ;  /* 0x0000e200ff0e1b82 */ /* 0x000e220000000a00 */
[----:B------:R-:W-:-:S07]  /*0cc0*/  @P1 IMAD R19, R11, UR4, R22 ;  /* 0x000000040b131c24 */ /* 0x000fce000f8e0216 */
[----:B------:R-:W1:Y:S01]  /*0cd0*/  @P2 LDC.64 R12, c[0x0][0x388] ;  /* 0x0000e200ff0c2b82 */ /* 0x000e620000000a00 */
[----:B0-----:R-:W-:-:S04]  /*0ce0*/  @P1 IMAD.WIDE.U32 R14, R19, 0x4, R14 ;  /* 0x00000004130e1825 */ /* 0x001fc800078e000e */
[----:B------:R-:W-:Y:S02]  /*0cf0*/  @P2 IMAD R19, R11, UR4, R18 ;  /* 0x000000040b132c24 */ /* 0x000fe4000f8e0212 */
[----:B------:R-:W2:Y:S02]  /*0d00*/  @P1 LDG.E R18, desc[UR6][R16.64] ;  /* 0x0000000610121981 */ /* 0x000ea4000c1e1900 */
[----:B-1----:R-:W-:Y:S02]  /*0d10*/  @P2 IMAD.WIDE.U32 R12, R19, 0x4, R12 ;  /* 0x00000004130c2825 */ /* 0x002fe400078e000c */
[----:B------:R-:W2:Y:S04]  /*0d20*/  @P1 LDG.E R15, desc[UR6][R14.64] ;  /* 0x000000060e0f1981 */ /* 0x000ea8000c1e1900 */
[----:B------:R-:W3:Y:S04]  /*0d30*/  @P2 LDG.E R19, desc[UR6][R16.64+0x4] ;  /* 0x0000040610132981 */ /* 0x000ee8000c1e1900 */
[----:B------:R-:W3:Y:S01]  /*0d40*/  @P2 LDG.E R13, desc[UR6][R12.64] ;  /* 0x000000060c0d2981 */ /* 0x000ee2000c1e1900 */
[----:B------:R-:W-:-:S02]  /*0d50*/  VIADD R25, R25, 0x2 ;  /* 0x0000000219197836 */ /* 0x000fc40000000000 */
[----:B--2---:R-:W-:-:S04]  /*0d60*/  @P1 IMAD R2, R15, R18, R2 ;  /* 0x000000120f021224 */ /* 0x004fc800078e0202 */
[----:B---3--:R-:W-:-:S07]  /*0d70*/  @P2 IMAD R2, R13, R19, R2 ;  /* 0x000000130d022224 */ /* 0x008fce00078e0202 */
.L_x_5:
[----:B------:R-:W-:Y:S05]  /*0d80*/  @!P3 BRA `(.L_x_3) ;  /* 0x000000000040b947 */ /* 0x000fea0003800000 */
[----:B------:R-:W-:Y:S01]  /*0d90*/  IADD3 R16, PT, PT, R3, R25, RZ ;  /* 0x0000001903107210 */ /* 0x000fe20007ffe0ff */
[----:B------:R-:W-:Y:S03]  /*0da0*/  BSSY.RECONVERGENT B0, `(.L_x_3) ;  /* 0x000000e000007945 */ /* 0x000fe60003800200 */
[----:B------:R-:W-:-:S04]  /*0db0*/  ISETP.GE.AND P1, PT, R16, UR4, PT ;  /* 0x0000000410007c0c */ /* 0x000fc8000bf26270 */
[----:B------:R-:W-:-:S04]  /*0dc0*/  ISETP.GT.AND P1, PT, R16, -0x1, !P1 ;  /* 0xffffffff1000780c */ /* 0x000fc80004f24270 */
[----:B------:R-:W-:-:S13]  /*0dd0*/  PLOP3.LUT P1, PT, P0, P1, PT, 0x80, 0x8 ;  /* 0x000000000008781c */ /* 0x000fda0000723070 */
[----:B------:R-:W-:Y:S05]  /*0de0*/  @!P1 BRA `(.L_x_6) ;  /* 0x0000000000249947 */ /* 0x000fea0003800000 */
[----:B------:R-:W0:Y:S01]  /*0df0*/  LDC.64 R14, c[0x0][0x388] ;  /* 0x0000e200ff0e7b82 */ /* 0x000e220000000a00 */
[----:B------:R-:W-:Y:S02]  /*0e00*/  IMAD R11, R11, UR4, R16 ;  /* 0x000000040b0b7c24 */ /* 0x000fe4000f8e0210 */
[----:B------:R-:W-:-:S05]  /*0e10*/  IMAD.IADD R17, R20, 0x1, R25 ;  /* 0x0000000114117824 */ /* 0x000fca00078e0219 */
[----:B------:R-:W1:Y:S01]  /*0e20*/  LDC.64 R12, c[0x0][0x390] ;  /* 0x0000e400ff0c7b82 */ /* 0x000e620000000a00 */
[----:B0-----:R-:W-:-:S06]  /*0e30*/  IMAD.WIDE.U32 R14, R11, 0x4, R14 ;  /* 0x000000040b0e7825 */ /* 0x001fcc00078e000e */
[----:B------:R-:W2:Y:S01]  /*0e40*/  LDG.E R15, desc[UR6][R14.64] ;  /* 0x000000060e0f7981 */ /* 0x000ea2000c1e1900 */
[----:B-1----:R-:W-:-:S06]  /*0e50*/  IMAD.WIDE R12, R17, 0x4, R12 ;  /* 0x00000004110c7825 */ /* 0x002fcc00078e020c */
[----:B------:R-:W2:Y:S02]  /*0e60*/  LDG.E R12, desc[UR6][R12.64] ;  /* 0x000000060c0c7981 */ /* 0x000ea4000c1e1900 */
[----:B--2---:R-:W-:-:S07]  /*0e70*/  IMAD R2, R15, R12, R2 ;  /* 0x0000000c0f027224 */ /* 0x004fce00078e0202 */
.L_x_6:
[----:B------:R-:W-:Y:S05]  /*0e80*/  BSYNC.RECONVERGENT B0 ;  /* 0x0000000000007941 */ /* 0x000fea0003800200 */
.L_x_3:
[----:B------:R-:W-:Y:S05]  /*0e90*/  @P5 BRA `(.L_x_7) ;  /* 0xfffffff000d05947 */ /* 0x000fea000383ffff */
.L_x_0:
[----:B------:R-:W0:Y:S01]  /*0ea0*/  LDC.64 R4, c[0x0][0x380] ;  /* 0x0000e000ff047b82 */ /* 0x000e220000000a00 */
[----:B------:R-:W-:-:S04]  /*0eb0*/  IMAD R3, R0, UR4, R3 ;  /* 0x0000000400037c24 */ /* 0x000fc8000f8e0203 */
[----:B0-----:R-:W-:-:S05]  /*0ec0*/  IMAD.WIDE R4, R3, 0x4, R4 ;  /* 0x0000000403047825 */ /* 0x001fca00078e0204 */
[----:B------:R-:W-:Y:S01]  /*0ed0*/  STG.E desc[UR6][R4.64], R2 ;  /* 0x0000000204007986 */ /* 0x000fe2000c101906 */
[----:B------:R-:W-:Y:S05]  /*0ee0*/  EXIT ;  /* 0x000000000000794d */ /* 0x000fea0003800000 */
.L_x_8:
[----:B------:R-:W-:-:S00]  /*0ef0*/  BRA `(.L_x_8) ;  /* 0xfffffffc00fc7947 */ /* 0x000fc0000383ffff */
[----:B------:R-:W-:-:S00]  /*0f00*/  NOP ;  /* 0x0000000000007918 */ /* 0x000fc00000000000 */
[----:B------:R-:W-:-:S00]  /*0f10*/  NOP ;  /* 0x0000000000007918 */ /* 0x000fc00000000000 */
[----:B------:R-:W-:-:S00]  /*0f20*/  NOP ;  /* 0x0000000000007918 */ /* 0x000fc00000000000 */
[----:B------:R-:W-:-:S00]  /*0f30*/  NOP ;  /* 0x0000000000007918 */ /* 0x000fc00000000000 */
[----:B------:R-:W-:-:S00]  /*0f40*/  NOP ;  /* 0x0000000000007918 */ /* 0x000fc00000000000 */
[----:B------:R-:W-:-:S00]  /*0f50*/  NOP ;  /* 0x0000000000007918 */ /* 0x000fc00000000000 */
[----:B------:R-:W-:-:S00]  /*0f60*/  NOP ;  /* 0x0000000000007918 */ /* 0x000fc00000000000 */
[----:B------:R-:W-:-:S00]  /*0f70*/  NOP ;  /* 0x0000000000007918 */ /* 0x000fc00000000000 */
.L_x_9:


//--------------------- .nv.shared.reserved.0     --------------------------
	.section	.nv.shared.reserved.0,"aw",@nobits
	.weak		__nv_reservedSMEM_offset_0_alias
	.size		__nv_reservedSMEM_offset_0_alias, 0, 64
	.other		__nv_reservedSMEM_offset_0_alias,@"STO_CUDA_RESERVED_SHARED STV_DEFAULT"
__nv_reservedSMEM_offset_0_alias:
	.zero		0
	.zero		64


//--------------------- .nv.constant0._Z17convolutionKernelPiPKiS1_ii --------------------------
	.section	.nv.constant0._Z17convolutionKernelPiPKiS1_ii,"a",@progbits
	.sectionflags	@""
	.align	4
.nv.constant0._Z17convolutionKernelPiPKiS1_ii:
	.zero		928


//--------------------- SYMBOLS --------------------------

	.type		.nv.reservedSmem.offset0,@object
	.size		.nv.reservedSmem.offset0,0x4
